//
// Generated by NVIDIA NVVM Compiler
//
// Compiler Build ID: CL-36424714
// Cuda compilation tools, release 13.0, V13.0.88
// Based on NVVM 20.0.0
//

.version 9.0
.target sm_100
.address_size 64

	// .globl	_Z6kernelPN6thrust24THRUST_300001_SM_1000_NS7complexIdEE
.global .align 1 .b8 _ZN34_INTERNAL_c75d793d_4_k_cu_a1be83834cuda3std3__45__cpo5beginE[1];
.global .align 1 .b8 _ZN34_INTERNAL_c75d793d_4_k_cu_a1be83834cuda3std3__45__cpo3endE[1];
.global .align 1 .b8 _ZN34_INTERNAL_c75d793d_4_k_cu_a1be83834cuda3std3__45__cpo6cbeginE[1];
.global .align 1 .b8 _ZN34_INTERNAL_c75d793d_4_k_cu_a1be83834cuda3std3__45__cpo4cendE[1];
.global .align 1 .b8 _ZN34_INTERNAL_c75d793d_4_k_cu_a1be83834cuda3std3__45__cpo6rbeginE[1];
.global .align 1 .b8 _ZN34_INTERNAL_c75d793d_4_k_cu_a1be83834cuda3std3__45__cpo4rendE[1];
.global .align 1 .b8 _ZN34_INTERNAL_c75d793d_4_k_cu_a1be83834cuda3std3__45__cpo7crbeginE[1];
.global .align 1 .b8 _ZN34_INTERNAL_c75d793d_4_k_cu_a1be83834cuda3std3__45__cpo5crendE[1];
.global .align 1 .b8 _ZN34_INTERNAL_c75d793d_4_k_cu_a1be83834cuda3std3__436_GLOBAL__N__c75d793d_4_k_cu_a1be83836ignoreE[1];
.global .align 1 .b8 _ZN34_INTERNAL_c75d793d_4_k_cu_a1be83834cuda3std3__419piecewise_constructE[1];
.global .align 1 .b8 _ZN34_INTERNAL_c75d793d_4_k_cu_a1be83834cuda3std3__48in_placeE[1];
.global .align 1 .b8 _ZN34_INTERNAL_c75d793d_4_k_cu_a1be83834cuda3std3__420unreachable_sentinelE[1];
.global .align 1 .b8 _ZN34_INTERNAL_c75d793d_4_k_cu_a1be83834cuda3std3__47nulloptE[1];
.global .align 1 .b8 _ZN34_INTERNAL_c75d793d_4_k_cu_a1be83834cuda3std3__48unexpectE[1];
.global .align 1 .b8 _ZN34_INTERNAL_c75d793d_4_k_cu_a1be83834cuda3std6ranges3__45__cpo4swapE[1];
.global .align 1 .b8 _ZN34_INTERNAL_c75d793d_4_k_cu_a1be83834cuda3std6ranges3__45__cpo9iter_moveE[1];
.global .align 1 .b8 _ZN34_INTERNAL_c75d793d_4_k_cu_a1be83834cuda3std6ranges3__45__cpo5beginE[1];
.global .align 1 .b8 _ZN34_INTERNAL_c75d793d_4_k_cu_a1be83834cuda3std6ranges3__45__cpo3endE[1];
.global .align 1 .b8 _ZN34_INTERNAL_c75d793d_4_k_cu_a1be83834cuda3std6ranges3__45__cpo6cbeginE[1];
.global .align 1 .b8 _ZN34_INTERNAL_c75d793d_4_k_cu_a1be83834cuda3std6ranges3__45__cpo4cendE[1];
.global .align 1 .b8 _ZN34_INTERNAL_c75d793d_4_k_cu_a1be83834cuda3std6ranges3__45__cpo7advanceE[1];
.global .align 1 .b8 _ZN34_INTERNAL_c75d793d_4_k_cu_a1be83834cuda3std6ranges3__45__cpo9iter_swapE[1];
.global .align 1 .b8 _ZN34_INTERNAL_c75d793d_4_k_cu_a1be83834cuda3std6ranges3__45__cpo4nextE[1];
.global .align 1 .b8 _ZN34_INTERNAL_c75d793d_4_k_cu_a1be83834cuda3std6ranges3__45__cpo4prevE[1];
.global .align 1 .b8 _ZN34_INTERNAL_c75d793d_4_k_cu_a1be83834cuda3std6ranges3__45__cpo4dataE[1];
.global .align 1 .b8 _ZN34_INTERNAL_c75d793d_4_k_cu_a1be83834cuda3std6ranges3__45__cpo5cdataE[1];
.global .align 1 .b8 _ZN34_INTERNAL_c75d793d_4_k_cu_a1be83834cuda3std6ranges3__45__cpo4sizeE[1];
.global .align 1 .b8 _ZN34_INTERNAL_c75d793d_4_k_cu_a1be83834cuda3std6ranges3__45__cpo5ssizeE[1];
.global .align 1 .b8 _ZN34_INTERNAL_c75d793d_4_k_cu_a1be83834cuda3std6ranges3__45__cpo8distanceE[1];
.global .align 1 .b8 _ZN34_INTERNAL_c75d793d_4_k_cu_a1be83836thrust24THRUST_300001_SM_1000_NS8cuda_cub3parE[1];
.global .align 1 .b8 _ZN34_INTERNAL_c75d793d_4_k_cu_a1be83836thrust24THRUST_300001_SM_1000_NS8cuda_cub10par_nosyncE[1];
.global .align 1 .b8 _ZN34_INTERNAL_c75d793d_4_k_cu_a1be83836thrust24THRUST_300001_SM_1000_NS6system6detail10sequential3seqE[1];
.global .align 1 .b8 _ZN34_INTERNAL_c75d793d_4_k_cu_a1be83836thrust24THRUST_300001_SM_1000_NS12placeholders2_1E[1];
.global .align 1 .b8 _ZN34_INTERNAL_c75d793d_4_k_cu_a1be83836thrust24THRUST_300001_SM_1000_NS12placeholders2_2E[1];
.global .align 1 .b8 _ZN34_INTERNAL_c75d793d_4_k_cu_a1be83836thrust24THRUST_300001_SM_1000_NS12placeholders2_3E[1];
.global .align 1 .b8 _ZN34_INTERNAL_c75d793d_4_k_cu_a1be83836thrust24THRUST_300001_SM_1000_NS12placeholders2_4E[1];
.global .align 1 .b8 _ZN34_INTERNAL_c75d793d_4_k_cu_a1be83836thrust24THRUST_300001_SM_1000_NS12placeholders2_5E[1];
.global .align 1 .b8 _ZN34_INTERNAL_c75d793d_4_k_cu_a1be83836thrust24THRUST_300001_SM_1000_NS12placeholders2_6E[1];
.global .align 1 .b8 _ZN34_INTERNAL_c75d793d_4_k_cu_a1be83836thrust24THRUST_300001_SM_1000_NS12placeholders2_7E[1];
.global .align 1 .b8 _ZN34_INTERNAL_c75d793d_4_k_cu_a1be83836thrust24THRUST_300001_SM_1000_NS12placeholders2_8E[1];
.global .align 1 .b8 _ZN34_INTERNAL_c75d793d_4_k_cu_a1be83836thrust24THRUST_300001_SM_1000_NS12placeholders2_9E[1];
.global .align 1 .b8 _ZN34_INTERNAL_c75d793d_4_k_cu_a1be83836thrust24THRUST_300001_SM_1000_NS12placeholders3_10E[1];
.global .align 1 .b8 _ZN34_INTERNAL_c75d793d_4_k_cu_a1be83836thrust24THRUST_300001_SM_1000_NS3seqE[1];

.visible .entry _Z6kernelPN6thrust24THRUST_300001_SM_1000_NS7complexIdEE(
	.param .u64 .ptr .align 1 _Z6kernelPN6thrust24THRUST_300001_SM_1000_NS7complexIdEE_param_0
)
{


	ret;

}
	// .globl	_ZN3cub18CUB_300001_SM_10006detail11EmptyKernelIvEEvv
.visible .entry _ZN3cub18CUB_300001_SM_10006detail11EmptyKernelIvEEvv()
{


	ret;

}


// ===== COMPILED SASS (sm_100) =====

	.target	sm_100

	.elftype	@"ET_EXEC"


//--------------------- .note.nv.tkinfo           --------------------------
	.section	.note.nv.tkinfo,"",@"SHT_NOTE"
	.sectionflags	@"SHF_NOTE_NV_TKINFO"
	.tkinfo
        /*0018*/ 	.word	0x00000002
        /*0030*/ 	.string	""
        /*0030*/ 	.string	"ptxas"
        /*0030*/ 	.string	"Cuda compilation tools, release 13.0, V13.0.88"
        /*0030*/ 	.string	"Build cuda_13.0.r13.0/compiler.36424714_0"
        /*0030*/ 	.string	"-arch sm_100 -m 64 "



//--------------------- .note.nv.cuinfo           --------------------------
	.section	.note.nv.cuinfo,"",@"SHT_NOTE"
	.sectionflags	@"SHF_NOTE_NV_CUINFO"
        /*0018*/ 	.short	0x0002
        /*001a*/ 	.short	0x0064
        /*001c*/ 	.short	0x0082
	.zero		2


//--------------------- .nv.info                  --------------------------
	.section	.nv.info,"",@"SHT_CUDA_INFO"
	.align	4


	//----- nvinfo : EIATTR_REGCOUNT
	.align		4
        /*0000*/ 	.byte	0x04, 0x2f
        /*0002*/ 	.short	(.L_44 - .L_43)
	.align		4
.L_43:
        /*0004*/ 	.word	index@(_Z6kernelPN6thrust24THRUST_300001_SM_1000_NS7complexIdEE)
        /*0008*/ 	.word	0x00000004


	//----- nvinfo : EIATTR_FRAME_SIZE
	.align		4
.L_44:
        /*000c*/ 	.byte	0x04, 0x11
        /*000e*/ 	.short	(.L_46 - .L_45)
	.align		4
.L_45:
        /*0010*/ 	.word	index@(_Z6kernelPN6thrust24THRUST_300001_SM_1000_NS7complexIdEE)
        /*0014*/ 	.word	0x00000000


	//----- nvinfo : EIATTR_REGCOUNT
	.align		4
.L_46:
        /*0018*/ 	.byte	0x04, 0x2f
        /*001a*/ 	.short	(.L_48 - .L_47)
	.align		4
.L_47:
        /*001c*/ 	.word	index@(_ZN3cub18CUB_300001_SM_10006detail11EmptyKernelIvEEvv)
        /*0020*/ 	.word	0x00000004


	//----- nvinfo : EIATTR_FRAME_SIZE
	.align		4
.L_48:
        /*0024*/ 	.byte	0x04, 0x11
        /*0026*/ 	.short	(.L_50 - .L_49)
	.align		4
.L_49:
        /*0028*/ 	.word	index@(_ZN3cub18CUB_300001_SM_10006detail11EmptyKernelIvEEvv)
        /*002c*/ 	.word	0x00000000


	//----- nvinfo : EIATTR_MIN_STACK_SIZE
	.align		4
.L_50:
        /*0030*/ 	.byte	0x04, 0x12
        /*0032*/ 	.short	(.L_52 - .L_51)
	.align		4
.L_51:
        /*0034*/ 	.word	index@(_ZN3cub18CUB_300001_SM_10006detail11EmptyKernelIvEEvv)
        /*0038*/ 	.word	0x00000000


	//----- nvinfo : EIATTR_MIN_STACK_SIZE
	.align		4
.L_52:
        /*003c*/ 	.byte	0x04, 0x12
        /*003e*/ 	.short	(.L_54 - .L_53)
	.align		4
.L_53:
        /*0040*/ 	.word	index@(_Z6kernelPN6thrust24THRUST_300001_SM_1000_NS7complexIdEE)
        /*0044*/ 	.word	0x00000000
.L_54:


//--------------------- .nv.compat                --------------------------
	.section	.nv.compat,"",@"SHT_CUDA_COMPAT_INFO"
	.align	4
        /*0000*/ 	.byte	0x02, 0x09, 0x00, 0x00, 0x02, 0x02, 0x01, 0x00, 0x02, 0x05, 0x05, 0x00, 0x03, 0x07, 0x01, 0x01
        /*0010*/ 	.byte	0x02, 0x03, 0x00, 0x00, 0x02, 0x06, 0x01, 0x00, 0x04, 0x0b, 0x08, 0x00, 0x09, 0x00, 0x00, 0x00
        /*0020*/ 	.byte	0x00, 0x00, 0x00, 0x00


//--------------------- .nv.info._ZN3cub18CUB_300001_SM_10006detail11EmptyKernelIvEEvv --------------------------
	.section	.nv.info._ZN3cub18CUB_300001_SM_10006detail11EmptyKernelIvEEvv,"",@"SHT_CUDA_INFO"
	.sectionflags	@""
	.align	4


	//----- nvinfo : EIATTR_CUDA_API_VERSION
	.align		4
        /*0000*/ 	.byte	0x04, 0x37
        /*0002*/ 	.short	(.L_56 - .L_55)
.L_55:
        /*0004*/ 	.word	0x00000082


	//----- nvinfo : EIATTR_SPARSE_MMA_MASK
	.align		4
.L_56:
        /*0008*/ 	.byte	0x03, 0x50
        /*000a*/ 	.short	0x0000


	//----- nvinfo : EIATTR_MAXREG_COUNT
	.align		4
        /*000c*/ 	.byte	0x03, 0x1b
        /*000e*/ 	.short	0x00ff


	//----- nvinfo : EIATTR_MERCURY_ISA_VERSION
	.align		4
        /*0010*/ 	.byte	0x03, 0x5f
        /*0012*/ 	.short	0x0101


	//----- nvinfo : EIATTR_VRC_CTA_INIT_COUNT
	.align		4
        /*0014*/ 	.byte	0x02, 0x4a
	.zero		1
	.zero		1


	//----- nvinfo : EIATTR_EXIT_INSTR_OFFSETS
	.align		4
        /*0018*/ 	.byte	0x04, 0x1c
        /*001a*/ 	.short	(.L_58 - .L_57)


	//   ....[0]....
.L_57:
        /*001c*/ 	.word	0x00000010


	//----- nvinfo : EIATTR_SW_WAR
	.align		4
.L_58:
        /*0020*/ 	.byte	0x04, 0x36
        /*0022*/ 	.short	(.L_60 - .L_59)
.L_59:
        /*0024*/ 	.word	0x00000008
.L_60:


//--------------------- .nv.info._Z6kernelPN6thrust24THRUST_300001_SM_1000_NS7complexIdEE --------------------------
	.section	.nv.info._Z6kernelPN6thrust24THRUST_300001_SM_1000_NS7complexIdEE,"",@"SHT_CUDA_INFO"
	.sectionflags	@""
	.align	4


	//----- nvinfo : EIATTR_CUDA_API_VERSION
	.align		4
        /*0000*/ 	.byte	0x04, 0x37
        /*0002*/ 	.short	(.L_62 - .L_61)
.L_61:
        /*0004*/ 	.word	0x00000082


	//----- nvinfo : EIATTR_KPARAM_INFO
	.align		4
.L_62:
        /*0008*/ 	.byte	0x04, 0x17
        /*000a*/ 	.short	(.L_64 - .L_63)
.L_63:
        /*000c*/ 	.word	0x00000000
        /*0010*/ 	.short	0x0000
        /*0012*/ 	.short	0x0000
        /*0014*/ 	.byte	0x00, 0xf5, 0x21, 0x00


	//----- nvinfo : EIATTR_SPARSE_MMA_MASK
	.align		4
.L_64:
        /*0018*/ 	.byte	0x03, 0x50
        /*001a*/ 	.short	0x0000


	//----- nvinfo : EIATTR_MAXREG_COUNT
	.align		4
        /*001c*/ 	.byte	0x03, 0x1b
        /*001e*/ 	.short	0x00ff


	//----- nvinfo : EIATTR_MERCURY_ISA_VERSION
	.align		4
        /*0020*/ 	.byte	0x03, 0x5f
        /*0022*/ 	.short	0x0101


	//----- nvinfo : EIATTR_VRC_CTA_INIT_COUNT
	.align		4
        /*0024*/ 	.byte	0x02, 0x4a
	.zero		1
	.zero		1


	//----- nvinfo : EIATTR_EXIT_INSTR_OFFSETS
	.align		4
        /*0028*/ 	.byte	0x04, 0x1c
        /*002a*/ 	.short	(.L_66 - .L_65)


	//   ....[0]....
.L_65:
        /*002c*/ 	.word	0x00000010


	//----- nvinfo : EIATTR_CBANK_PARAM_SIZE
	.align		4
.L_66:
        /*0030*/ 	.byte	0x03, 0x19
        /*0032*/ 	.short	0x0008


	//----- nvinfo : EIATTR_PARAM_CBANK
	.align		4
        /*0034*/ 	.byte	0x04, 0x0a
        /*0036*/ 	.short	(.L_68 - .L_67)
	.align		4
.L_67:
        /*0038*/ 	.word	index@(.nv.constant0._Z6kernelPN6thrust24THRUST_300001_SM_1000_NS7complexIdEE)
        /*003c*/ 	.short	0x0380
        /*003e*/ 	.short	0x0008


	//----- nvinfo : EIATTR_SW_WAR
	.align		4
.L_68:
        /*0040*/ 	.byte	0x04, 0x36
        /*0042*/ 	.short	(.L_70 - .L_69)
.L_69:
        /*0044*/ 	.word	0x00000008
.L_70:


//--------------------- .nv.callgraph             --------------------------
	.section	.nv.callgraph,"",@"SHT_CUDA_CALLGRAPH"
	.align	4
	.sectionentsize	8
	.align		4
        /*0000*/ 	.word	0x00000000
	.align		4
        /*0004*/ 	.word	0xffffffff
	.align		4
        /*0008*/ 	.word	0x00000000
	.align		4
        /*000c*/ 	.word	0xfffffffe
	.align		4
        /*0010*/ 	.word	0x00000000
	.align		4
        /*0014*/ 	.word	0xfffffffd
	.align		4
        /*0018*/ 	.word	0x00000000
	.align		4
        /*001c*/ 	.word	0xfffffffc


//--------------------- .nv.constant4             --------------------------
	.section	.nv.constant4,"a",@progbits
	.align	8
	.align		8
.nv.constant4:
        /*0000*/ 	.dword	_ZN34_INTERNAL_c75d793d_4_k_cu_a1be83834cuda3std3__45__cpo5beginE
	.align		8
        /*0008*/ 	.dword	_ZN34_INTERNAL_c75d793d_4_k_cu_a1be83834cuda3std3__45__cpo3endE
	.align		8
        /*0010*/ 	.dword	_ZN34_INTERNAL_c75d793d_4_k_cu_a1be83834cuda3std3__45__cpo6cbeginE
	.align		8
        /*0018*/ 	.dword	_ZN34_INTERNAL_c75d793d_4_k_cu_a1be83834cuda3std3__45__cpo4cendE
	.align		8
        /*0020*/ 	.dword	_ZN34_INTERNAL_c75d793d_4_k_cu_a1be83834cuda3std3__45__cpo6rbeginE
	.align		8
        /*0028*/ 	.dword	_ZN34_INTERNAL_c75d793d_4_k_cu_a1be83834cuda3std3__45__cpo4rendE
	.align		8
        /*0030*/ 	.dword	_ZN34_INTERNAL_c75d793d_4_k_cu_a1be83834cuda3std3__45__cpo7crbeginE
	.align		8
        /*0038*/ 	.dword	_ZN34_INTERNAL_c75d793d_4_k_cu_a1be83834cuda3std3__45__cpo5crendE
	.align		8
        /*0040*/ 	.dword	_ZN34_INTERNAL_c75d793d_4_k_cu_a1be83834cuda3std3__436_GLOBAL__N__c75d793d_4_k_cu_a1be83836ignoreE
	.align		8
        /*0048*/ 	.dword	_ZN34_INTERNAL_c75d793d_4_k_cu_a1be83834cuda3std3__419piecewise_constructE
	.align		8
        /*0050*/ 	.dword	_ZN34_INTERNAL_c75d793d_4_k_cu_a1be83834cuda3std3__48in_placeE
	.align		8
        /*0058*/ 	.dword	_ZN34_INTERNAL_c75d793d_4_k_cu_a1be83834cuda3std3__420unreachable_sentinelE
	.align		8
        /*0060*/ 	.dword	_ZN34_INTERNAL_c75d793d_4_k_cu_a1be83834cuda3std3__47nulloptE
	.align		8
        /*0068*/ 	.dword	_ZN34_INTERNAL_c75d793d_4_k_cu_a1be83834cuda3std3__48unexpectE
	.align		8
        /*0070*/ 	.dword	_ZN34_INTERNAL_c75d793d_4_k_cu_a1be83834cuda3std6ranges3__45__cpo4swapE
	.align		8
        /*0078*/ 	.dword	_ZN34_INTERNAL_c75d793d_4_k_cu_a1be83834cuda3std6ranges3__45__cpo9iter_moveE
	.align		8
        /*0080*/ 	.dword	_ZN34_INTERNAL_c75d793d_4_k_cu_a1be83834cuda3std6ranges3__45__cpo5beginE
	.align		8
        /*0088*/ 	.dword	_ZN34_INTERNAL_c75d793d_4_k_cu_a1be83834cuda3std6ranges3__45__cpo3endE
	.align		8
        /*0090*/ 	.dword	_ZN34_INTERNAL_c75d793d_4_k_cu_a1be83834cuda3std6ranges3__45__cpo6cbeginE
	.align		8
        /*0098*/ 	.dword	_ZN34_INTERNAL_c75d793d_4_k_cu_a1be83834cuda3std6ranges3__45__cpo4cendE
	.align		8
        /*00a0*/ 	.dword	_ZN34_INTERNAL_c75d793d_4_k_cu_a1be83834cuda3std6ranges3__45__cpo7advanceE
	.align		8
        /*00a8*/ 	.dword	_ZN34_INTERNAL_c75d793d_4_k_cu_a1be83834cuda3std6ranges3__45__cpo9iter_swapE
	.align		8
        /*00b0*/ 	.dword	_ZN34_INTERNAL_c75d793d_4_k_cu_a1be83834cuda3std6ranges3__45__cpo4nextE
	.align		8
        /*00b8*/ 	.dword	_ZN34_INTERNAL_c75d793d_4_k_cu_a1be83834cuda3std6ranges3__45__cpo4prevE
	.align		8
        /*00c0*/ 	.dword	_ZN34_INTERNAL_c75d793d_4_k_cu_a1be83834cuda3std6ranges3__45__cpo4dataE
	.align		8
        /*00c8*/ 	.dword	_ZN34_INTERNAL_c75d793d_4_k_cu_a1be83834cuda3std6ranges3__45__cpo5cdataE
	.align		8
        /*00d0*/ 	.dword	_ZN34_INTERNAL_c75d793d_4_k_cu_a1be83834cuda3std6ranges3__45__cpo4sizeE
	.align		8
        /*00d8*/ 	.dword	_ZN34_INTERNAL_c75d793d_4_k_cu_a1be83834cuda3std6ranges3__45__cpo5ssizeE
	.align		8
        /*00e0*/ 	.dword	_ZN34_INTERNAL_c75d793d_4_k_cu_a1be83834cuda3std6ranges3__45__cpo8distanceE
	.align		8
        /*00e8*/ 	.dword	_ZN34_INTERNAL_c75d793d_4_k_cu_a1be83836thrust24THRUST_300001_SM_1000_NS8cuda_cub3parE
	.align		8
        /*00f0*/ 	.dword	_ZN34_INTERNAL_c75d793d_4_k_cu_a1be83836thrust24THRUST_300001_SM_1000_NS8cuda_cub10par_nosyncE
	.align		8
        /*00f8*/ 	.dword	_ZN34_INTERNAL_c75d793d_4_k_cu_a1be83836thrust24THRUST_300001_SM_1000_NS6system6detail10sequential3seqE
	.align		8
        /*0100*/ 	.dword	_ZN34_INTERNAL_c75d793d_4_k_cu_a1be83836thrust24THRUST_300001_SM_1000_NS12placeholders2_1E
	.align		8
        /*0108*/ 	.dword	_ZN34_INTERNAL_c75d793d_4_k_cu_a1be83836thrust24THRUST_300001_SM_1000_NS12placeholders2_2E
	.align		8
        /*0110*/ 	.dword	_ZN34_INTERNAL_c75d793d_4_k_cu_a1be83836thrust24THRUST_300001_SM_1000_NS12placeholders2_3E
	.align		8
        /*0118*/ 	.dword	_ZN34_INTERNAL_c75d793d_4_k_cu_a1be83836thrust24THRUST_300001_SM_1000_NS12placeholders2_4E
	.align		8
        /*0120*/ 	.dword	_ZN34_INTERNAL_c75d793d_4_k_cu_a1be83836thrust24THRUST_300001_SM_1000_NS12placeholders2_5E
	.align		8
        /*0128*/ 	.dword	_ZN34_INTERNAL_c75d793d_4_k_cu_a1be83836thrust24THRUST_300001_SM_1000_NS12placeholders2_6E
	.align		8
        /*0130*/ 	.dword	_ZN34_INTERNAL_c75d793d_4_k_cu_a1be83836thrust24THRUST_300001_SM_1000_NS12placeholders2_7E
	.align		8
        /*0138*/ 	.dword	_ZN34_INTERNAL_c75d793d_4_k_cu_a1be83836thrust24THRUST_300001_SM_1000_NS12placeholders2_8E
	.align		8
        /*0140*/ 	.dword	_ZN34_INTERNAL_c75d793d_4_k_cu_a1be83836thrust24THRUST_300001_SM_1000_NS12placeholders2_9E
	.align		8
        /*0148*/ 	.dword	_ZN34_INTERNAL_c75d793d_4_k_cu_a1be83836thrust24THRUST_300001_SM_1000_NS12placeholders3_10E
	.align		8
        /*0150*/ 	.dword	_ZN34_INTERNAL_c75d793d_4_k_cu_a1be83836thrust24THRUST_300001_SM_1000_NS3seqE


//--------------------- .text._ZN3cub18CUB_300001_SM_10006detail11EmptyKernelIvEEvv --------------------------
	.section	.text._ZN3cub18CUB_300001_SM_10006detail11EmptyKernelIvEEvv,"ax",@progbits
	.align	128
        .global         _ZN3cub18CUB_300001_SM_10006detail11EmptyKernelIvEEvv
        .type           _ZN3cub18CUB_300001_SM_10006detail11EmptyKernelIvEEvv,@function
        .size           _ZN3cub18CUB_300001_SM_10006detail11EmptyKernelIvEEvv,(.L_x_2 - _ZN3cub18CUB_300001_SM_10006detail11EmptyKernelIvEEvv)
        .other          _ZN3cub18CUB_300001_SM_10006detail11EmptyKernelIvEEvv,@"STO_CUDA_ENTRY STV_DEFAULT"
_ZN3cub18CUB_300001_SM_10006detail11EmptyKernelIvEEvv:
.text._ZN3cub18CUB_300001_SM_10006detail11EmptyKernelIvEEvv:
[----:B------:R-:W-:Y:S01]  /*0000*/  LDC R1, c[0x0][0x37c] ;  /* 0x0000df00ff017b82 */ /* 0x000fe20000000800 */
[----:B------:R-:W-:Y:S05]  /*0010*/  EXIT ;  /* 0x000000000000794d */ /* 0x000fea0003800000 */
.L_x_0:
[----:B------:R-:W-:-:S00]  /*0020*/  BRA `(.L_x_0) ;  /* 0xfffffffc00fc7947 */ /* 0x000fc0000383ffff */
[----:B------:R-:W-:-:S00]  /*0030*/  NOP ;  /* 0x0000000000007918 */ /* 0x000fc00000000000 */
        /* <DEDUP_REMOVED lines=12> */
.L_x_2:


//--------------------- .text._Z6kernelPN6thrust24THRUST_300001_SM_1000_NS7complexIdEE --------------------------
	.section	.text._Z6kernelPN6thrust24THRUST_300001_SM_1000_NS7complexIdEE,"ax",@progbits
	.align	128
        .global         _Z6kernelPN6thrust24THRUST_300001_SM_1000_NS7complexIdEE
        .type           _Z6kernelPN6thrust24THRUST_300001_SM_1000_NS7complexIdEE,@function
        .size           _Z6kernelPN6thrust24THRUST_300001_SM_1000_NS7complexIdEE,(.L_x_3 - _Z6kernelPN6thrust24THRUST_300001_SM_1000_NS7complexIdEE)
        .other          _Z6kernelPN6thrust24THRUST_300001_SM_1000_NS7complexIdEE,@"STO_CUDA_ENTRY STV_DEFAULT"
_Z6kernelPN6thrust24THRUST_300001_SM_1000_NS7complexIdEE:
.text._Z6kernelPN6thrust24THRUST_300001_SM_1000_NS7complexIdEE:
[----:B------:R-:W-:Y:S01]  /*0000*/  LDC R1, c[0x0][0x37c] ;  /* 0x0000df00ff017b82 */ /* 0x000fe20000000800 */
[----:B------:R-:W-:Y:S05]  /*0010*/  EXIT ;  /* 0x000000000000794d */ /* 0x000fea0003800000 */
.L_x_1:
        /* <DEDUP_REMOVED lines=14> */
.L_x_3:


//--------------------- .nv.shared.reserved.0     --------------------------
	.section	.nv.shared.reserved.0,"aw",@nobits
	.weak		__nv_reservedSMEM_offset_0_alias
	.size		__nv_reservedSMEM_offset_0_alias, 0, 64
	.other		__nv_reservedSMEM_offset_0_alias,@"STO_CUDA_RESERVED_SHARED STV_DEFAULT"
__nv_reservedSMEM_offset_0_alias:
	.zero		0
	.zero		64


//--------------------- .nv.global                --------------------------
	.section	.nv.global,"aw",@nobits
.nv.global:
	.type		_ZN34_INTERNAL_c75d793d_4_k_cu_a1be83836thrust24THRUST_300001_SM_1000_NS3seqE,@object
	.size		_ZN34_INTERNAL_c75d793d_4_k_cu_a1be83836thrust24THRUST_300001_SM_1000_NS3seqE,(_ZN34_INTERNAL_c75d793d_4_k_cu_a1be83834cuda3std3__48in_placeE - _ZN34_INTERNAL_c75d793d_4_k_cu_a1be83836thrust24THRUST_300001_SM_1000_NS3seqE)
_ZN34_INTERNAL_c75d793d_4_k_cu_a1be83836thrust24THRUST_300001_SM_1000_NS3seqE:
	.zero		1
	.type		_ZN34_INTERNAL_c75d793d_4_k_cu_a1be83834cuda3std3__48in_placeE,@object
	.size		_ZN34_INTERNAL_c75d793d_4_k_cu_a1be83834cuda3std3__48in_placeE,(_ZN34_INTERNAL_c75d793d_4_k_cu_a1be83834cuda3std6ranges3__45__cpo4sizeE - _ZN34_INTERNAL_c75d793d_4_k_cu_a1be83834cuda3std3__48in_placeE)
_ZN34_INTERNAL_c75d793d_4_k_cu_a1be83834cuda3std3__48in_placeE:
	.zero		1
	.type		_ZN34_INTERNAL_c75d793d_4_k_cu_a1be83834cuda3std6ranges3__45__cpo4sizeE,@object
	.size		_ZN34_INTERNAL_c75d793d_4_k_cu_a1be83834cuda3std6ranges3__45__cpo4sizeE,(_ZN34_INTERNAL_c75d793d_4_k_cu_a1be83836thrust24THRUST_300001_SM_1000_NS12placeholders2_3E - _ZN34_INTERNAL_c75d793d_4_k_cu_a1be83834cuda3std6ranges3__45__cpo4sizeE)
_ZN34_INTERNAL_c75d793d_4_k_cu_a1be83834cuda3std6ranges3__45__cpo4sizeE:
	.zero		1
	.type		_ZN34_INTERNAL_c75d793d_4_k_cu_a1be83836thrust24THRUST_300001_SM_1000_NS12placeholders2_3E,@object
	.size		_ZN34_INTERNAL_c75d793d_4_k_cu_a1be83836thrust24THRUST_300001_SM_1000_NS12placeholders2_3E,(_ZN34_INTERNAL_c75d793d_4_k_cu_a1be83834cuda3std3__45__cpo6cbeginE - _ZN34_INTERNAL_c75d793d_4_k_cu_a1be83836thrust24THRUST_300001_SM_1000_NS12placeholders2_3E)
_ZN34_INTERNAL_c75d793d_4_k_cu_a1be83836thrust24THRUST_300001_SM_1000_NS12placeholders2_3E:
	.zero		1
	.type		_ZN34_INTERNAL_c75d793d_4_k_cu_a1be83834cuda3std3__45__cpo6cbeginE,@object
	.size		_ZN34_INTERNAL_c75d793d_4_k_cu_a1be83834cuda3std3__45__cpo6cbeginE,(_ZN34_INTERNAL_c75d793d_4_k_cu_a1be83834cuda3std6ranges3__45__cpo6cbeginE - _ZN34_INTERNAL_c75d793d_4_k_cu_a1be83834cuda3std3__45__cpo6cbeginE)
_ZN34_INTERNAL_c75d793d_4_k_cu_a1be83834cuda3std3__45__cpo6cbeginE:
	.zero		1
	.type		_ZN34_INTERNAL_c75d793d_4_k_cu_a1be83834cuda3std6ranges3__45__cpo6cbeginE,@object
	.size		_ZN34_INTERNAL_c75d793d_4_k_cu_a1be83834cuda3std6ranges3__45__cpo6cbeginE,(_ZN34_INTERNAL_c75d793d_4_k_cu_a1be83836thrust24THRUST_300001_SM_1000_NS12placeholders2_7E - _ZN34_INTERNAL_c75d793d_4_k_cu_a1be83834cuda3std6ranges3__45__cpo6cbeginE)
_ZN34_INTERNAL_c75d793d_4_k_cu_a1be83834cuda3std6ranges3__45__cpo6cbeginE:
	.zero		1
	.type		_ZN34_INTERNAL_c75d793d_4_k_cu_a1be83836thrust24THRUST_300001_SM_1000_NS12placeholders2_7E,@object
	.size		_ZN34_INTERNAL_c75d793d_4_k_cu_a1be83836thrust24THRUST_300001_SM_1000_NS12placeholders2_7E,(_ZN34_INTERNAL_c75d793d_4_k_cu_a1be83834cuda3std3__45__cpo7crbeginE - _ZN34_INTERNAL_c75d793d_4_k_cu_a1be83836thrust24THRUST_300001_SM_1000_NS12placeholders2_7E)
_ZN34_INTERNAL_c75d793d_4_k_cu_a1be83836thrust24THRUST_300001_SM_1000_NS12placeholders2_7E:
	.zero		1
	.type		_ZN34_INTERNAL_c75d793d_4_k_cu_a1be83834cuda3std3__45__cpo7crbeginE,@object
	.size		_ZN34_INTERNAL_c75d793d_4_k_cu_a1be83834cuda3std3__45__cpo7crbeginE,(_ZN34_INTERNAL_c75d793d_4_k_cu_a1be83834cuda3std6ranges3__45__cpo4nextE - _ZN34_INTERNAL_c75d793d_4_k_cu_a1be83834cuda3std3__45__cpo7crbeginE)
_ZN34_INTERNAL_c75d793d_4_k_cu_a1be83834cuda3std3__45__cpo7crbeginE:
	.zero		1
	.type		_ZN34_INTERNAL_c75d793d_4_k_cu_a1be83834cuda3std6ranges3__45__cpo4nextE,@object
	.size		_ZN34_INTERNAL_c75d793d_4_k_cu_a1be83834cuda3std6ranges3__45__cpo4nextE,(_ZN34_INTERNAL_c75d793d_4_k_cu_a1be83834cuda3std6ranges3__45__cpo4swapE - _ZN34_INTERNAL_c75d793d_4_k_cu_a1be83834cuda3std6ranges3__45__cpo4nextE)
_ZN34_INTERNAL_c75d793d_4_k_cu_a1be83834cuda3std6ranges3__45__cpo4nextE:
	.zero		1
	.type		_ZN34_INTERNAL_c75d793d_4_k_cu_a1be83834cuda3std6ranges3__45__cpo4swapE,@object
	.size		_ZN34_INTERNAL_c75d793d_4_k_cu_a1be83834cuda3std6ranges3__45__cpo4swapE,(_ZN34_INTERNAL_c75d793d_4_k_cu_a1be83836thrust24THRUST_300001_SM_1000_NS8cuda_cub10par_nosyncE - _ZN34_INTERNAL_c75d793d_4_k_cu_a1be83834cuda3std6ranges3__45__cpo4swapE)
_ZN34_INTERNAL_c75d793d_4_k_cu_a1be83834cuda3std6ranges3__45__cpo4swapE:
	.zero		1
	.type		_ZN34_INTERNAL_c75d793d_4_k_cu_a1be83836thrust24THRUST_300001_SM_1000_NS8cuda_cub10par_nosyncE,@object
	.size		_ZN34_INTERNAL_c75d793d_4_k_cu_a1be83836thrust24THRUST_300001_SM_1000_NS8cuda_cub10par_nosyncE,(_ZN34_INTERNAL_c75d793d_4_k_cu_a1be83836thrust24THRUST_300001_SM_1000_NS12placeholders2_9E - _ZN34_INTERNAL_c75d793d_4_k_cu_a1be83836thrust24THRUST_300001_SM_1000_NS8cuda_cub10par_nosyncE)
_ZN34_INTERNAL_c75d793d_4_k_cu_a1be83836thrust24THRUST_300001_SM_1000_NS8cuda_cub10par_nosyncE:
	.zero		1
	.type		_ZN34_INTERNAL_c75d793d_4_k_cu_a1be83836thrust24THRUST_300001_SM_1000_NS12placeholders2_9E,@object
	.size		_ZN34_INTERNAL_c75d793d_4_k_cu_a1be83836thrust24THRUST_300001_SM_1000_NS12placeholders2_9E,(_ZN34_INTERNAL_c75d793d_4_k_cu_a1be83834cuda3std3__436_GLOBAL__N__c75d793d_4_k_cu_a1be83836ignoreE - _ZN34_INTERNAL_c75d793d_4_k_cu_a1be83836thrust24THRUST_300001_SM_1000_NS12placeholders2_9E)
_ZN34_INTERNAL_c75d793d_4_k_cu_a1be83836thrust24THRUST_300001_SM_1000_NS12placeholders2_9E:
	.zero		1
	.type		_ZN34_INTERNAL_c75d793d_4_k_cu_a1be83834cuda3std3__436_GLOBAL__N__c75d793d_4_k_cu_a1be83836ignoreE,@object
	.size		_ZN34_INTERNAL_c75d793d_4_k_cu_a1be83834cuda3std3__436_GLOBAL__N__c75d793d_4_k_cu_a1be83836ignoreE,(_ZN34_INTERNAL_c75d793d_4_k_cu_a1be83834cuda3std6ranges3__45__cpo4dataE - _ZN34_INTERNAL_c75d793d_4_k_cu_a1be83834cuda3std3__436_GLOBAL__N__c75d793d_4_k_cu_a1be83836ignoreE)
_ZN34_INTERNAL_c75d793d_4_k_cu_a1be83834cuda3std3__436_GLOBAL__N__c75d793d_4_k_cu_a1be83836ignoreE:
	.zero		1
	.type		_ZN34_INTERNAL_c75d793d_4_k_cu_a1be83834cuda3std6ranges3__45__cpo4dataE,@object
	.size		_ZN34_INTERNAL_c75d793d_4_k_cu_a1be83834cuda3std6ranges3__45__cpo4dataE,(_ZN34_INTERNAL_c75d793d_4_k_cu_a1be83836thrust24THRUST_300001_SM_1000_NS12placeholders2_1E - _ZN34_INTERNAL_c75d793d_4_k_cu_a1be83834cuda3std6ranges3__45__cpo4dataE)
_ZN34_INTERNAL_c75d793d_4_k_cu_a1be83834cuda3std6ranges3__45__cpo4dataE:
	.zero		1
	.type		_ZN34_INTERNAL_c75d793d_4_k_cu_a1be83836thrust24THRUST_300001_SM_1000_NS12placeholders2_1E,@object
	.size		_ZN34_INTERNAL_c75d793d_4_k_cu_a1be83836thrust24THRUST_300001_SM_1000_NS12placeholders2_1E,(_ZN34_INTERNAL_c75d793d_4_k_cu_a1be83834cuda3std3__45__cpo5beginE - _ZN34_INTERNAL_c75d793d_4_k_cu_a1be83836thrust24THRUST_300001_SM_1000_NS12placeholders2_1E)
_ZN34_INTERNAL_c75d793d_4_k_cu_a1be83836thrust24THRUST_300001_SM_1000_NS12placeholders2_1E:
	.zero		1
	.type		_ZN34_INTERNAL_c75d793d_4_k_cu_a1be83834cuda3std3__45__cpo5beginE,@object
	.size		_ZN34_INTERNAL_c75d793d_4_k_cu_a1be83834cuda3std3__45__cpo5beginE,(_ZN34_INTERNAL_c75d793d_4_k_cu_a1be83834cuda3std6ranges3__45__cpo5beginE - _ZN34_INTERNAL_c75d793d_4_k_cu_a1be83834cuda3std3__45__cpo5beginE)
_ZN34_INTERNAL_c75d793d_4_k_cu_a1be83834cuda3std3__45__cpo5beginE:
	.zero		1
	.type		_ZN34_INTERNAL_c75d793d_4_k_cu_a1be83834cuda3std6ranges3__45__cpo5beginE,@object
	.size		_ZN34_INTERNAL_c75d793d_4_k_cu_a1be83834cuda3std6ranges3__45__cpo5beginE,(_ZN34_INTERNAL_c75d793d_4_k_cu_a1be83836thrust24THRUST_300001_SM_1000_NS12placeholders2_5E - _ZN34_INTERNAL_c75d793d_4_k_cu_a1be83834cuda3std6ranges3__45__cpo5beginE)
_ZN34_INTERNAL_c75d793d_4_k_cu_a1be83834cuda3std6ranges3__45__cpo5beginE:
	.zero		1
	.type		_ZN34_INTERNAL_c75d793d_4_k_cu_a1be83836thrust24THRUST_300001_SM_1000_NS12placeholders2_5E,@object
	.size		_ZN34_INTERNAL_c75d793d_4_k_cu_a1be83836thrust24THRUST_300001_SM_1000_NS12placeholders2_5E,(_ZN34_INTERNAL_c75d793d_4_k_cu_a1be83834cuda3std3__45__cpo6rbeginE - _ZN34_INTERNAL_c75d793d_4_k_cu_a1be83836thrust24THRUST_300001_SM_1000_NS12placeholders2_5E)
_ZN34_INTERNAL_c75d793d_4_k_cu_a1be83836thrust24THRUST_300001_SM_1000_NS12placeholders2_5E:
	.zero		1
	.type		_ZN34_INTERNAL_c75d793d_4_k_cu_a1be83834cuda3std3__45__cpo6rbeginE,@object
	.size		_ZN34_INTERNAL_c75d793d_4_k_cu_a1be83834cuda3std3__45__cpo6rbeginE,(_ZN34_INTERNAL_c75d793d_4_k_cu_a1be83834cuda3std6ranges3__45__cpo7advanceE - _ZN34_INTERNAL_c75d793d_4_k_cu_a1be83834cuda3std3__45__cpo6rbeginE)
_ZN34_INTERNAL_c75d793d_4_k_cu_a1be83834cuda3std3__45__cpo6rbeginE:
	.zero		1
	.type		_ZN34_INTERNAL_c75d793d_4_k_cu_a1be83834cuda3std6ranges3__45__cpo7advanceE,@object
	.size		_ZN34_INTERNAL_c75d793d_4_k_cu_a1be83834cuda3std6ranges3__45__cpo7advanceE,(_ZN34_INTERNAL_c75d793d_4_k_cu_a1be83834cuda3std3__47nulloptE - _ZN34_INTERNAL_c75d793d_4_k_cu_a1be83834cuda3std6ranges3__45__cpo7advanceE)
_ZN34_INTERNAL_c75d793d_4_k_cu_a1be83834cuda3std6ranges3__45__cpo7advanceE:
	.zero		1
	.type		_ZN34_INTERNAL_c75d793d_4_k_cu_a1be83834cuda3std3__47nulloptE,@object
	.size		_ZN34_INTERNAL_c75d793d_4_k_cu_a1be83834cuda3std3__47nulloptE,(_ZN34_INTERNAL_c75d793d_4_k_cu_a1be83834cuda3std6ranges3__45__cpo8distanceE - _ZN34_INTERNAL_c75d793d_4_k_cu_a1be83834cuda3std3__47nulloptE)
_ZN34_INTERNAL_c75d793d_4_k_cu_a1be83834cuda3std3__47nulloptE:
	.zero		1
	.type		_ZN34_INTERNAL_c75d793d_4_k_cu_a1be83834cuda3std6ranges3__45__cpo8distanceE,@object
	.size		_ZN34_INTERNAL_c75d793d_4_k_cu_a1be83834cuda3std6ranges3__45__cpo8distanceE,(_ZN34_INTERNAL_c75d793d_4_k_cu_a1be83836thrust24THRUST_300001_SM_1000_NS12placeholders3_10E - _ZN34_INTERNAL_c75d793d_4_k_cu_a1be83834cuda3std6ranges3__45__cpo8distanceE)
_ZN34_INTERNAL_c75d793d_4_k_cu_a1be83834cuda3std6ranges3__45__cpo8distanceE:
	.zero		1
	.type		_ZN34_INTERNAL_c75d793d_4_k_cu_a1be83836thrust24THRUST_300001_SM_1000_NS12placeholders3_10E,@object
	.size		_ZN34_INTERNAL_c75d793d_4_k_cu_a1be83836thrust24THRUST_300001_SM_1000_NS12placeholders3_10E,(_ZN34_INTERNAL_c75d793d_4_k_cu_a1be83834cuda3std3__419piecewise_constructE - _ZN34_INTERNAL_c75d793d_4_k_cu_a1be83836thrust24THRUST_300001_SM_1000_NS12placeholders3_10E)
_ZN34_INTERNAL_c75d793d_4_k_cu_a1be83836thrust24THRUST_300001_SM_1000_NS12placeholders3_10E:
	.zero		1
	.type		_ZN34_INTERNAL_c75d793d_4_k_cu_a1be83834cuda3std3__419piecewise_constructE,@object
	.size		_ZN34_INTERNAL_c75d793d_4_k_cu_a1be83834cuda3std3__419piecewise_constructE,(_ZN34_INTERNAL_c75d793d_4_k_cu_a1be83834cuda3std6ranges3__45__cpo5cdataE - _ZN34_INTERNAL_c75d793d_4_k_cu_a1be83834cuda3std3__419piecewise_constructE)
_ZN34_INTERNAL_c75d793d_4_k_cu_a1be83834cuda3std3__419piecewise_constructE:
	.zero		1
	.type		_ZN34_INTERNAL_c75d793d_4_k_cu_a1be83834cuda3std6ranges3__45__cpo5cdataE,@object
	.size		_ZN34_INTERNAL_c75d793d_4_k_cu_a1be83834cuda3std6ranges3__45__cpo5cdataE,(_ZN34_INTERNAL_c75d793d_4_k_cu_a1be83836thrust24THRUST_300001_SM_1000_NS12placeholders2_2E - _ZN34_INTERNAL_c75d793d_4_k_cu_a1be83834cuda3std6ranges3__45__cpo5cdataE)
_ZN34_INTERNAL_c75d793d_4_k_cu_a1be83834cuda3std6ranges3__45__cpo5cdataE:
	.zero		1
	.type		_ZN34_INTERNAL_c75d793d_4_k_cu_a1be83836thrust24THRUST_300001_SM_1000_NS12placeholders2_2E,@object
	.size		_ZN34_INTERNAL_c75d793d_4_k_cu_a1be83836thrust24THRUST_300001_SM_1000_NS12placeholders2_2E,(_ZN34_INTERNAL_c75d793d_4_k_cu_a1be83834cuda3std3__45__cpo3endE - _ZN34_INTERNAL_c75d793d_4_k_cu_a1be83836thrust24THRUST_300001_SM_1000_NS12placeholders2_2E)
_ZN34_INTERNAL_c75d793d_4_k_cu_a1be83836thrust24THRUST_300001_SM_1000_NS12placeholders2_2E:
	.zero		1
	.type		_ZN34_INTERNAL_c75d793d_4_k_cu_a1be83834cuda3std3__45__cpo3endE,@object
	.size		_ZN34_INTERNAL_c75d793d_4_k_cu_a1be83834cuda3std3__45__cpo3endE,(_ZN34_INTERNAL_c75d793d_4_k_cu_a1be83834cuda3std6ranges3__45__cpo3endE - _ZN34_INTERNAL_c75d793d_4_k_cu_a1be83834cuda3std3__45__cpo3endE)
_ZN34_INTERNAL_c75d793d_4_k_cu_a1be83834cuda3std3__45__cpo3endE:
	.zero		1
	.type		_ZN34_INTERNAL_c75d793d_4_k_cu_a1be83834cuda3std6ranges3__45__cpo3endE,@object
	.size		_ZN34_INTERNAL_c75d793d_4_k_cu_a1be83834cuda3std6ranges3__45__cpo3endE,(_ZN34_INTERNAL_c75d793d_4_k_cu_a1be83836thrust24THRUST_300001_SM_1000_NS12placeholders2_6E - _ZN34_INTERNAL_c75d793d_4_k_cu_a1be83834cuda3std6ranges3__45__cpo3endE)
_ZN34_INTERNAL_c75d793d_4_k_cu_a1be83834cuda3std6ranges3__45__cpo3endE:
	.zero		1
	.type		_ZN34_INTERNAL_c75d793d_4_k_cu_a1be83836thrust24THRUST_300001_SM_1000_NS12placeholders2_6E,@object
	.size		_ZN34_INTERNAL_c75d793d_4_k_cu_a1be83836thrust24THRUST_300001_SM_1000_NS12placeholders2_6E,(_ZN34_INTERNAL_c75d793d_4_k_cu_a1be83834cuda3std3__45__cpo4rendE - _ZN34_INTERNAL_c75d793d_4_k_cu_a1be83836thrust24THRUST_300001_SM_1000_NS12placeholders2_6E)
_ZN34_INTERNAL_c75d793d_4_k_cu_a1be83836thrust24THRUST_300001_SM_1000_NS12placeholders2_6E:
	.zero		1
	.type		_ZN34_INTERNAL_c75d793d_4_k_cu_a1be83834cuda3std3__45__cpo4rendE,@object
	.size		_ZN34_INTERNAL_c75d793d_4_k_cu_a1be83834cuda3std3__45__cpo4rendE,(_ZN34_INTERNAL_c75d793d_4_k_cu_a1be83834cuda3std6ranges3__45__cpo9iter_swapE - _ZN34_INTERNAL_c75d793d_4_k_cu_a1be83834cuda3std3__45__cpo4rendE)
_ZN34_INTERNAL_c75d793d_4_k_cu_a1be83834cuda3std3__45__cpo4rendE:
	.zero		1
	.type		_ZN34_INTERNAL_c75d793d_4_k_cu_a1be83834cuda3std6ranges3__45__cpo9iter_swapE,@object
	.size		_ZN34_INTERNAL_c75d793d_4_k_cu_a1be83834cuda3std6ranges3__45__cpo9iter_swapE,(_ZN34_INTERNAL_c75d793d_4_k_cu_a1be83834cuda3std3__48unexpectE - _ZN34_INTERNAL_c75d793d_4_k_cu_a1be83834cuda3std6ranges3__45__cpo9iter_swapE)
_ZN34_INTERNAL_c75d793d_4_k_cu_a1be83834cuda3std6ranges3__45__cpo9iter_swapE:
	.zero		1
	.type		_ZN34_INTERNAL_c75d793d_4_k_cu_a1be83834cuda3std3__48unexpectE,@object
	.size		_ZN34_INTERNAL_c75d793d_4_k_cu_a1be83834cuda3std3__48unexpectE,(_ZN34_INTERNAL_c75d793d_4_k_cu_a1be83836thrust24THRUST_300001_SM_1000_NS8cuda_cub3parE - _ZN34_INTERNAL_c75d793d_4_k_cu_a1be83834cuda3std3__48unexpectE)
_ZN34_INTERNAL_c75d793d_4_k_cu_a1be83834cuda3std3__48unexpectE:
	.zero		1
	.type		_ZN34_INTERNAL_c75d793d_4_k_cu_a1be83836thrust24THRUST_300001_SM_1000_NS8cuda_cub3parE,@object
	.size		_ZN34_INTERNAL_c75d793d_4_k_cu_a1be83836thrust24THRUST_300001_SM_1000_NS8cuda_cub3parE,(_ZN34_INTERNAL_c75d793d_4_k_cu_a1be83836thrust24THRUST_300001_SM_1000_NS12placeholders2_4E - _ZN34_INTERNAL_c75d793d_4_k_cu_a1be83836thrust24THRUST_300001_SM_1000_NS8cuda_cub3parE)
_ZN34_INTERNAL_c75d793d_4_k_cu_a1be83836thrust24THRUST_300001_SM_1000_NS8cuda_cub3parE:
	.zero		1
	.type		_ZN34_INTERNAL_c75d793d_4_k_cu_a1be83836thrust24THRUST_300001_SM_1000_NS12placeholders2_4E,@object
	.size		_ZN34_INTERNAL_c75d793d_4_k_cu_a1be83836thrust24THRUST_300001_SM_1000_NS12placeholders2_4E,(_ZN34_INTERNAL_c75d793d_4_k_cu_a1be83834cuda3std3__45__cpo4cendE - _ZN34_INTERNAL_c75d793d_4_k_cu_a1be83836thrust24THRUST_300001_SM_1000_NS12placeholders2_4E)
_ZN34_INTERNAL_c75d793d_4_k_cu_a1be83836thrust24THRUST_300001_SM_1000_NS12placeholders2_4E:
	.zero		1
	.type		_ZN34_INTERNAL_c75d793d_4_k_cu_a1be83834cuda3std3__45__cpo4cendE,@object
	.size		_ZN34_INTERNAL_c75d793d_4_k_cu_a1be83834cuda3std3__45__cpo4cendE,(_ZN34_INTERNAL_c75d793d_4_k_cu_a1be83834cuda3std6ranges3__45__cpo4cendE - _ZN34_INTERNAL_c75d793d_4_k_cu_a1be83834cuda3std3__45__cpo4cendE)
_ZN34_INTERNAL_c75d793d_4_k_cu_a1be83834cuda3std3__45__cpo4cendE:
	.zero		1
	.type		_ZN34_INTERNAL_c75d793d_4_k_cu_a1be83834cuda3std6ranges3__45__cpo4cendE,@object
	.size		_ZN34_INTERNAL_c75d793d_4_k_cu_a1be83834cuda3std6ranges3__45__cpo4cendE,(_ZN34_INTERNAL_c75d793d_4_k_cu_a1be83834cuda3std3__420unreachable_sentinelE - _ZN34_INTERNAL_c75d793d_4_k_cu_a1be83834cuda3std6ranges3__45__cpo4cendE)
_ZN34_INTERNAL_c75d793d_4_k_cu_a1be83834cuda3std6ranges3__45__cpo4cendE:
	.zero		1
	.type		_ZN34_INTERNAL_c75d793d_4_k_cu_a1be83834cuda3std3__420unreachable_sentinelE,@object
	.size		_ZN34_INTERNAL_c75d793d_4_k_cu_a1be83834cuda3std3__420unreachable_sentinelE,(_ZN34_INTERNAL_c75d793d_4_k_cu_a1be83834cuda3std6ranges3__45__cpo5ssizeE - _ZN34_INTERNAL_c75d793d_4_k_cu_a1be83834cuda3std3__420unreachable_sentinelE)
_ZN34_INTERNAL_c75d793d_4_k_cu_a1be83834cuda3std3__420unreachable_sentinelE:
	.zero		1
	.type		_ZN34_INTERNAL_c75d793d_4_k_cu_a1be83834cuda3std6ranges3__45__cpo5ssizeE,@object
	.size		_ZN34_INTERNAL_c75d793d_4_k_cu_a1be83834cuda3std6ranges3__45__cpo5ssizeE,(_ZN34_INTERNAL_c75d793d_4_k_cu_a1be83836thrust24THRUST_300001_SM_1000_NS12placeholders2_8E - _ZN34_INTERNAL_c75d793d_4_k_cu_a1be83834cuda3std6ranges3__45__cpo5ssizeE)
_ZN34_INTERNAL_c75d793d_4_k_cu_a1be83834cuda3std6ranges3__45__cpo5ssizeE:
	.zero		1
	.type		_ZN34_INTERNAL_c75d793d_4_k_cu_a1be83836thrust24THRUST_300001_SM_1000_NS12placeholders2_8E,@object
	.size		_ZN34_INTERNAL_c75d793d_4_k_cu_a1be83836thrust24THRUST_300001_SM_1000_NS12placeholders2_8E,(_ZN34_INTERNAL_c75d793d_4_k_cu_a1be83834cuda3std3__45__cpo5crendE - _ZN34_INTERNAL_c75d793d_4_k_cu_a1be83836thrust24THRUST_300001_SM_1000_NS12placeholders2_8E)
_ZN34_INTERNAL_c75d793d_4_k_cu_a1be83836thrust24THRUST_300001_SM_1000_NS12placeholders2_8E:
	.zero		1
	.type		_ZN34_INTERNAL_c75d793d_4_k_cu_a1be83834cuda3std3__45__cpo5crendE,@object
	.size		_ZN34_INTERNAL_c75d793d_4_k_cu_a1be83834cuda3std3__45__cpo5crendE,(_ZN34_INTERNAL_c75d793d_4_k_cu_a1be83834cuda3std6ranges3__45__cpo4prevE - _ZN34_INTERNAL_c75d793d_4_k_cu_a1be83834cuda3std3__45__cpo5crendE)
_ZN34_INTERNAL_c75d793d_4_k_cu_a1be83834cuda3std3__45__cpo5crendE:
	.zero		1
	.type		_ZN34_INTERNAL_c75d793d_4_k_cu_a1be83834cuda3std6ranges3__45__cpo4prevE,@object
	.size		_ZN34_INTERNAL_c75d793d_4_k_cu_a1be83834cuda3std6ranges3__45__cpo4prevE,(_ZN34_INTERNAL_c75d793d_4_k_cu_a1be83834cuda3std6ranges3__45__cpo9iter_moveE - _ZN34_INTERNAL_c75d793d_4_k_cu_a1be83834cuda3std6ranges3__45__cpo4prevE)
_ZN34_INTERNAL_c75d793d_4_k_cu_a1be83834cuda3std6ranges3__45__cpo4prevE:
	.zero		1
	.type		_ZN34_INTERNAL_c75d793d_4_k_cu_a1be83834cuda3std6ranges3__45__cpo9iter_moveE,@object
	.size		_ZN34_INTERNAL_c75d793d_4_k_cu_a1be83834cuda3std6ranges3__45__cpo9iter_moveE,(_ZN34_INTERNAL_c75d793d_4_k_cu_a1be83836thrust24THRUST_300001_SM_1000_NS6system6detail10sequential3seqE - _ZN34_INTERNAL_c75d793d_4_k_cu_a1be83834cuda3std6ranges3__45__cpo9iter_moveE)
_ZN34_INTERNAL_c75d793d_4_k_cu_a1be83834cuda3std6ranges3__45__cpo9iter_moveE:
	.zero		1
	.type		_ZN34_INTERNAL_c75d793d_4_k_cu_a1be83836thrust24THRUST_300001_SM_1000_NS6system6detail10sequential3seqE,@object
	.size		_ZN34_INTERNAL_c75d793d_4_k_cu_a1be83836thrust24THRUST_300001_SM_1000_NS6system6detail10sequential3seqE,(.L_31 - _ZN34_INTERNAL_c75d793d_4_k_cu_a1be83836thrust24THRUST_300001_SM_1000_NS6system6detail10sequential3seqE)
_ZN34_INTERNAL_c75d793d_4_k_cu_a1be83836thrust24THRUST_300001_SM_1000_NS6system6detail10sequential3seqE:
	.zero		1
.L_31:


//--------------------- .nv.constant0._ZN3cub18CUB_300001_SM_10006detail11EmptyKernelIvEEvv --------------------------
	.section	.nv.constant0._ZN3cub18CUB_300001_SM_10006detail11EmptyKernelIvEEvv,"a",@progbits
	.sectionflags	@""
	.align	4
.nv.constant0._ZN3cub18CUB_300001_SM_10006detail11EmptyKernelIvEEvv:
	.zero		896


//--------------------- .nv.constant0._Z6kernelPN6thrust24THRUST_300001_SM_1000_NS7complexIdEE --------------------------
	.section	.nv.constant0._Z6kernelPN6thrust24THRUST_300001_SM_1000_NS7complexIdEE,"a",@progbits
	.sectionflags	@""
	.align	4
.nv.constant0._Z6kernelPN6thrust24THRUST_300001_SM_1000_NS7complexIdEE:
	.zero		904


//--------------------- SYMBOLS --------------------------

	.type		.nv.reservedSmem.offset0,@object
	.size		.nv.reservedSmem.offset0,0x4
